//
// Generated by NVIDIA NVVM Compiler
//
// Compiler Build ID: CL-36424714
// Cuda compilation tools, release 13.0, V13.0.88
// Based on NVVM 20.0.0
//

.version 9.0
.target sm_100
.address_size 64

	// .globl	_Z10dotProductPiS_S_i
// _ZZ10dotProductPiS_S_iE5cache has been demoted

.visible .entry _Z10dotProductPiS_S_i(
	.param .u64 .ptr .align 1 _Z10dotProductPiS_S_i_param_0,
	.param .u64 .ptr .align 1 _Z10dotProductPiS_S_i_param_1,
	.param .u64 .ptr .align 1 _Z10dotProductPiS_S_i_param_2,
	.param .u32 _Z10dotProductPiS_S_i_param_3
)
{
	.reg .pred 	%p<11>;
	.reg .b32 	%r<82>;
	.reg .b64 	%rd<20>;
	// demoted variable
	.shared .align 4 .b8 _ZZ10dotProductPiS_S_iE5cache[1024];
	ld.param.u64 	%rd4, [_Z10dotProductPiS_S_i_param_0];
	ld.param.u64 	%rd5, [_Z10dotProductPiS_S_i_param_1];
	ld.param.u64 	%rd3, [_Z10dotProductPiS_S_i_param_2];
	ld.param.u32 	%r33, [_Z10dotProductPiS_S_i_param_3];
	cvta.to.global.u64 	%rd1, %rd5;
	cvta.to.global.u64 	%rd2, %rd4;
	mov.u32 	%r81, %ntid.x;
	mov.u32 	%r34, %ctaid.x;
	mul.lo.s32 	%r2, %r81, %r34;
	mov.u32 	%r3, %tid.x;
	add.s32 	%r71, %r2, %r3;
	setp.ge.s32 	%p1, %r71, %r33;
	shl.b32 	%r35, %r3, 2;
	mov.u32 	%r36, _ZZ10dotProductPiS_S_iE5cache;
	add.s32 	%r5, %r36, %r35;
	@%p1 bra 	$L__BB0_8;
	ld.shared.u32 	%r80, [%r5];
	add.s32 	%r39, %r71, %r81;
	max.s32 	%r40, %r33, %r39;
	sub.s32 	%r41, %r40, %r39;
	setp.ne.s32 	%p2, %r41, 0;
	selp.u32 	%r42, 1, 0, %p2;
	selp.s32 	%r43, -1, 0, %p2;
	add.s32 	%r44, %r41, %r43;
	div.u32 	%r45, %r44, %r81;
	add.s32 	%r46, %r45, %r42;
	add.s32 	%r7, %r46, 1;
	and.b32  	%r8, %r7, 3;
	setp.lt.u32 	%p3, %r46, 3;
	mov.b32 	%r76, 0;
	@%p3 bra 	$L__BB0_4;
	shl.b32 	%r9, %r81, 2;
	and.b32  	%r48, %r7, -4;
	neg.s32 	%r70, %r48;
	mov.b32 	%r76, 0;
	cvt.u64.u32 	%rd9, %r9;
$L__BB0_3:
	mul.wide.s32 	%rd6, %r71, 4;
	add.s64 	%rd7, %rd2, %rd6;
	ld.global.u32 	%r49, [%rd7];
	add.s64 	%rd8, %rd1, %rd6;
	ld.global.u32 	%r50, [%rd8];
	mad.lo.s32 	%r51, %r50, %r49, %r80;
	add.s64 	%rd10, %rd7, %rd9;
	ld.global.u32 	%r52, [%rd10];
	add.s64 	%rd11, %rd8, %rd9;
	ld.global.u32 	%r53, [%rd11];
	mad.lo.s32 	%r54, %r53, %r52, %r51;
	add.s64 	%rd12, %rd10, %rd9;
	ld.global.u32 	%r55, [%rd12];
	add.s64 	%rd13, %rd11, %rd9;
	ld.global.u32 	%r56, [%rd13];
	mad.lo.s32 	%r57, %r56, %r55, %r54;
	add.s64 	%rd14, %rd12, %rd9;
	ld.global.u32 	%r58, [%rd14];
	add.s64 	%rd15, %rd13, %rd9;
	ld.global.u32 	%r59, [%rd15];
	mad.lo.s32 	%r80, %r59, %r58, %r57;
	add.s32 	%r76, %r76, %r9;
	add.s32 	%r71, %r71, %r9;
	add.s32 	%r70, %r70, 4;
	setp.ne.s32 	%p4, %r70, 0;
	@%p4 bra 	$L__BB0_3;
$L__BB0_4:
	setp.eq.s32 	%p5, %r8, 0;
	@%p5 bra 	$L__BB0_7;
	add.s32 	%r60, %r3, %r76;
	add.s32 	%r78, %r60, %r2;
	neg.s32 	%r77, %r8;
$L__BB0_6:
	.pragma "nounroll";
	mul.wide.s32 	%rd16, %r78, 4;
	add.s64 	%rd17, %rd1, %rd16;
	add.s64 	%rd18, %rd2, %rd16;
	ld.global.u32 	%r61, [%rd18];
	ld.global.u32 	%r62, [%rd17];
	mad.lo.s32 	%r80, %r62, %r61, %r80;
	add.s32 	%r78, %r78, %r81;
	add.s32 	%r77, %r77, 1;
	setp.ne.s32 	%p6, %r77, 0;
	@%p6 bra 	$L__BB0_6;
$L__BB0_7:
	st.shared.u32 	[%r5], %r80;
$L__BB0_8:
	bar.sync 	0;
	setp.lt.u32 	%p7, %r81, 2;
	@%p7 bra 	$L__BB0_12;
$L__BB0_9:
	shr.u32 	%r32, %r81, 1;
	setp.ge.u32 	%p8, %r3, %r32;
	@%p8 bra 	$L__BB0_11;
	shl.b32 	%r63, %r32, 2;
	add.s32 	%r64, %r5, %r63;
	ld.shared.u32 	%r65, [%r64];
	ld.shared.u32 	%r66, [%r5];
	add.s32 	%r67, %r66, %r65;
	st.shared.u32 	[%r5], %r67;
$L__BB0_11:
	setp.gt.u32 	%p9, %r81, 3;
	mov.u32 	%r81, %r32;
	@%p9 bra 	$L__BB0_9;
$L__BB0_12:
	bar.sync 	0;
	setp.ne.s32 	%p10, %r3, 0;
	@%p10 bra 	$L__BB0_14;
	ld.shared.u32 	%r68, [_ZZ10dotProductPiS_S_iE5cache];
	cvta.to.global.u64 	%rd19, %rd3;
	atom.global.add.u32 	%r69, [%rd19], %r68;
$L__BB0_14:
	ret;

}


// ===== COMPILED SASS (sm_100) =====

	.target	sm_100

	.elftype	@"ET_EXEC"


//--------------------- .note.nv.tkinfo           --------------------------
	.section	.note.nv.tkinfo,"",@"SHT_NOTE"
	.sectionflags	@"SHF_NOTE_NV_TKINFO"
	.tkinfo
        /*0018*/ 	.word	0x00000002
        /*0030*/ 	.string	""
        /*0030*/ 	.string	"ptxas"
        /*0030*/ 	.string	"Cuda compilation tools, release 13.0, V13.0.88"
        /*0030*/ 	.string	"Build cuda_13.0.r13.0/compiler.36424714_0"
        /*0030*/ 	.string	"-arch sm_100 -m 64 "



//--------------------- .note.nv.cuinfo           --------------------------
	.section	.note.nv.cuinfo,"",@"SHT_NOTE"
	.sectionflags	@"SHF_NOTE_NV_CUINFO"
        /*0018*/ 	.short	0x0002
        /*001a*/ 	.short	0x0064
        /*001c*/ 	.short	0x0082
	.zero		2


//--------------------- .nv.info                  --------------------------
	.section	.nv.info,"",@"SHT_CUDA_INFO"
	.align	4


	//----- nvinfo : EIATTR_REGCOUNT
	.align		4
        /*0000*/ 	.byte	0x04, 0x2f
        /*0002*/ 	.short	(.L_1 - .L_0)
	.align		4
.L_0:
        /*0004*/ 	.word	index@(_Z10dotProductPiS_S_i)
        /*0008*/ 	.word	0x00000020


	//----- nvinfo : EIATTR_FRAME_SIZE
	.align		4
.L_1:
        /*000c*/ 	.byte	0x04, 0x11
        /*000e*/ 	.short	(.L_3 - .L_2)
	.align		4
.L_2:
        /*0010*/ 	.word	index@(_Z10dotProductPiS_S_i)
        /*0014*/ 	.word	0x00000000


	//----- nvinfo : EIATTR_MIN_STACK_SIZE
	.align		4
.L_3:
        /*0018*/ 	.byte	0x04, 0x12
        /*001a*/ 	.short	(.L_5 - .L_4)
	.align		4
.L_4:
        /*001c*/ 	.word	index@(_Z10dotProductPiS_S_i)
        /*0020*/ 	.word	0x00000000
.L_5:


//--------------------- .nv.compat                --------------------------
	.section	.nv.compat,"",@"SHT_CUDA_COMPAT_INFO"
	.align	4
        /*0000*/ 	.byte	0x02, 0x09, 0x00, 0x00, 0x02, 0x02, 0x01, 0x00, 0x02, 0x05, 0x05, 0x00, 0x03, 0x07, 0x01, 0x01
        /*0010*/ 	.byte	0x02, 0x03, 0x00, 0x00, 0x02, 0x06, 0x01, 0x00, 0x04, 0x0b, 0x08, 0x00, 0x09, 0x00, 0x00, 0x00
        /*0020*/ 	.byte	0x00, 0x00, 0x00, 0x00


//--------------------- .nv.info._Z10dotProductPiS_S_i --------------------------
	.section	.nv.info._Z10dotProductPiS_S_i,"",@"SHT_CUDA_INFO"
	.sectionflags	@""
	.align	4


	//----- nvinfo : EIATTR_CUDA_API_VERSION
	.align		4
        /*0000*/ 	.byte	0x04, 0x37
        /*0002*/ 	.short	(.L_7 - .L_6)
.L_6:
        /*0004*/ 	.word	0x00000082


	//----- nvinfo : EIATTR_KPARAM_INFO
	.align		4
.L_7:
        /*0008*/ 	.byte	0x04, 0x17
        /*000a*/ 	.short	(.L_9 - .L_8)
.L_8:
        /*000c*/ 	.word	0x00000000
        /*0010*/ 	.short	0x0003
        /*0012*/ 	.short	0x0018
        /*0014*/ 	.byte	0x00, 0xf0, 0x11, 0x00


	//----- nvinfo : EIATTR_KPARAM_INFO
	.align		4
.L_9:
        /*0018*/ 	.byte	0x04, 0x17
        /*001a*/ 	.short	(.L_11 - .L_10)
.L_10:
        /*001c*/ 	.word	0x00000000
        /*0020*/ 	.short	0x0002
        /*0022*/ 	.short	0x0010
        /*0024*/ 	.byte	0x00, 0xf5, 0x21, 0x00


	//----- nvinfo : EIATTR_KPARAM_INFO
	.align		4
.L_11:
        /*0028*/ 	.byte	0x04, 0x17
        /*002a*/ 	.short	(.L_13 - .L_12)
.L_12:
        /*002c*/ 	.word	0x00000000
        /*0030*/ 	.short	0x0001
        /*0032*/ 	.short	0x0008
        /*0034*/ 	.byte	0x00, 0xf5, 0x21, 0x00


	//----- nvinfo : EIATTR_KPARAM_INFO
	.align		4
.L_13:
        /*0038*/ 	.byte	0x04, 0x17
        /*003a*/ 	.short	(.L_15 - .L_14)
.L_14:
        /*003c*/ 	.word	0x00000000
        /*0040*/ 	.short	0x0000
        /*0042*/ 	.short	0x0000
        /*0044*/ 	.byte	0x00, 0xf5, 0x21, 0x00


	//----- nvinfo : EIATTR_SPARSE_MMA_MASK
	.align		4
.L_15:
        /*0048*/ 	.byte	0x03, 0x50
        /*004a*/ 	.short	0x0000


	//----- nvinfo : EIATTR_MAXREG_COUNT
	.align		4
        /*004c*/ 	.byte	0x03, 0x1b
        /*004e*/ 	.short	0x00ff


	//----- nvinfo : EIATTR_NUM_BARRIERS
	.align		4
        /*0050*/ 	.byte	0x02, 0x4c
        /*0052*/ 	.byte	0x01
	.zero		1


	//----- nvinfo : EIATTR_MERCURY_ISA_VERSION
	.align		4
        /*0054*/ 	.byte	0x03, 0x5f
        /*0056*/ 	.short	0x0101


	//----- nvinfo : EIATTR_VRC_CTA_INIT_COUNT
	.align		4
        /*0058*/ 	.byte	0x02, 0x4a
	.zero		1
	.zero		1


	//----- nvinfo : EIATTR_EXIT_INSTR_OFFSETS
	.align		4
        /*005c*/ 	.byte	0x04, 0x1c
        /*005e*/ 	.short	(.L_17 - .L_16)


	//   ....[0]....
.L_16:
        /*0060*/ 	.word	0x000013b0


	//   ....[1]....
        /*0064*/ 	.word	0x00001420


	//----- nvinfo : EIATTR_CRS_STACK_SIZE
	.align		4
.L_17:
        /*0068*/ 	.byte	0x04, 0x1e
        /*006a*/ 	.short	(.L_19 - .L_18)
.L_18:
        /*006c*/ 	.word	0x00000000


	//----- nvinfo : EIATTR_CBANK_PARAM_SIZE
	.align		4
.L_19:
        /*0070*/ 	.byte	0x03, 0x19
        /*0072*/ 	.short	0x001c


	//----- nvinfo : EIATTR_PARAM_CBANK
	.align		4
        /*0074*/ 	.byte	0x04, 0x0a
        /*0076*/ 	.short	(.L_21 - .L_20)
	.align		4
.L_20:
        /*0078*/ 	.word	index@(.nv.constant0._Z10dotProductPiS_S_i)
        /*007c*/ 	.short	0x0380
        /*007e*/ 	.short	0x001c


	//----- nvinfo : EIATTR_SW_WAR
	.align		4
.L_21:
        /*0080*/ 	.byte	0x04, 0x36
        /*0082*/ 	.short	(.L_23 - .L_22)
.L_22:
        /*0084*/ 	.word	0x00000008
.L_23:


//--------------------- .nv.callgraph             --------------------------
	.section	.nv.callgraph,"",@"SHT_CUDA_CALLGRAPH"
	.align	4
	.sectionentsize	8
	.align		4
        /*0000*/ 	.word	0x00000000
	.align		4
        /*0004*/ 	.word	0xffffffff
	.align		4
        /*0008*/ 	.word	0x00000000
	.align		4
        /*000c*/ 	.word	0xfffffffe
	.align		4
        /*0010*/ 	.word	0x00000000
	.align		4
        /*0014*/ 	.word	0xfffffffd
	.align		4
        /*0018*/ 	.word	0x00000000
	.align		4
        /*001c*/ 	.word	0xfffffffc


//--------------------- .text._Z10dotProductPiS_S_i --------------------------
	.section	.text._Z10dotProductPiS_S_i,"ax",@progbits
	.align	128
        .global         _Z10dotProductPiS_S_i
        .type           _Z10dotProductPiS_S_i,@function
        .size           _Z10dotProductPiS_S_i,(.L_x_17 - _Z10dotProductPiS_S_i)
        .other          _Z10dotProductPiS_S_i,@"STO_CUDA_ENTRY STV_DEFAULT"
_Z10dotProductPiS_S_i:
.text._Z10dotProductPiS_S_i:
[----:B------:R-:W-:Y:S01]  /*0000*/  LDC R1, c[0x0][0x37c] ;  /* 0x0000df00ff017b82 */ /* 0x000fe20000000800 */
[----:B------:R-:W0:Y:S07]  /*0010*/  S2R R0, SR_TID.X ;  /* 0x0000000000007919 */ /* 0x000e2e0000002100 */
[----:B------:R-:W1:Y:S01]  /*0020*/  S2UR UR4, SR_CTAID.X ;  /* 0x00000000000479c3 */ /* 0x000e620000002500 */
[----:B------:R-:W2:Y:S01]  /*0030*/  LDCU UR7, c[0x0][0x360] ;  /* 0x00006c00ff0777ac */ /* 0x000ea20008000800 */
[----:B------:R-:W-:Y:S01]  /*0040*/  BSSY.RECONVERGENT B2, `(.L_x_0) ;  /* 0x0000126000027945 */ /* 0x000fe20003800200 */
[----:B------:R-:W3:Y:S05]  /*0050*/  LDCU UR10, c[0x0][0x398] ;  /* 0x00007300ff0a77ac */ /* 0x000eea0008000800 */
[----:B------:R-:W4:Y:S01]  /*0060*/  S2UR UR6, SR_CgaCtaId ;  /* 0x00000000000679c3 */ /* 0x000f220000008800 */
[----:B------:R-:W-:Y:S01]  /*0070*/  UMOV UR5, 0x400 ;  /* 0x0000040000057882 */ /* 0x000fe20000000000 */
[----:B------:R-:W0:Y:S01]  /*0080*/  LDCU.64 UR8, c[0x0][0x358] ;  /* 0x00006b00ff0877ac */ /* 0x000e220008000a00 */
[----:B--2---:R-:W-:Y:S01]  /*0090*/  IMAD.U32 R2, RZ, RZ, UR7 ;  /* 0x00000007ff027e24 */ /* 0x004fe2000f8e00ff */
[----:B-1----:R-:W-:-:S06]  /*00a0*/  UIMAD UR4, UR7, UR4, URZ ;  /* 0x00000004070472a4 */ /* 0x002fcc000f8e02ff */
[----:B0-----:R-:W-:Y:S01]  /*00b0*/  VIADD R25, R0, UR4 ;  /* 0x0000000400197c36 */ /* 0x001fe20008000000 */
[----:B----4-:R-:W-:-:S04]  /*00c0*/  ULEA UR5, UR6, UR5, 0x18 ;  /* 0x0000000506057291 */ /* 0x010fc8000f8ec0ff */
[----:B---3--:R-:W-:Y:S02]  /*00d0*/  ISETP.GE.AND P0, PT, R25, UR10, PT ;  /* 0x0000000a19007c0c */ /* 0x008fe4000bf06270 */
[----:B------:R-:W-:-:S11]  /*00e0*/  LEA R3, R0, UR5, 0x2 ;  /* 0x0000000500037c11 */ /* 0x000fd6000f8e10ff */
[----:B------:R-:W-:Y:S05]  /*00f0*/  @P0 BRA `(.L_x_1) ;  /* 0x0000001000680947 */ /* 0x000fea0003800000 */
[----:B------:R-:W0:Y:S01]  /*0100*/  I2F.U32.RP R6, R2 ;  /* 0x0000000200067306 */ /* 0x000e220000209000 */
[----:B------:R-:W-:Y:S01]  /*0110*/  IADD3 R4, PT, PT, R2, R25, RZ ;  /* 0x0000001902047210 */ /* 0x000fe20007ffe0ff */
[----:B------:R1:W2:Y:S01]  /*0120*/  LDS R20, [R3] ;  /* 0x0000000003147984 */ /* 0x0002a20000000800 */
[----:B------:R-:W-:Y:S01]  /*0130*/  IADD3 R11, PT, PT, RZ, -R2, RZ ;  /* 0x80000002ff0b7210 */ /* 0x000fe20007ffe0ff */
[----:B------:R-:W-:Y:S01]  /*0140*/  BSSY.RECONVERGENT B1, `(.L_x_2) ;  /* 0x0000103000017945 */ /* 0x000fe20003800200 */
[----:B------:R-:W-:Y:S02]  /*0150*/  VIMNMX R7, PT, PT, R4, UR10, !PT ;  /* 0x0000000a04077c48 */ /* 0x000fe4000ffe0100 */
[----:B------:R-:W-:-:S03]  /*0160*/  ISETP.NE.U32.AND P3, PT, R2, RZ, PT ;  /* 0x000000ff0200720c */ /* 0x000fc60003f65070 */
[----:B------:R-:W-:Y:S02]  /*0170*/  IMAD.IADD R7, R7, 0x1, -R4 ;  /* 0x0000000107077824 */ /* 0x000fe400078e0a04 */
[----:B------:R-:W-:Y:S02]  /*0180*/  IMAD.MOV.U32 R4, RZ, RZ, RZ ;  /* 0x000000ffff047224 */ /* 0x000fe400078e00ff */
[C---:B------:R-:W-:Y:S01]  /*0190*/  VIADD R9, R7.reuse, 0xffffffff ;  /* 0xffffffff07097836 */ /* 0x040fe20000000000 */
[----:B0-----:R-:W0:Y:S01]  /*01a0*/  MUFU.RCP R6, R6 ;  /* 0x0000000600067308 */ /* 0x001e220000001000 */
[----:B------:R-:W-:-:S13]  /*01b0*/  ISETP.NE.AND P0, PT, R7, RZ, PT ;  /* 0x000000ff0700720c */ /* 0x000fda0003f05270 */
[----:B------:R-:W-:Y:S01]  /*01c0*/  @!P0 IADD3 R9, PT, PT, R7, RZ, RZ ;  /* 0x000000ff07098210 */ /* 0x000fe20007ffe0ff */
[----:B0-----:R-:W-:-:S06]  /*01d0*/  VIADD R5, R6, 0xffffffe ;  /* 0x0ffffffe06057836 */ /* 0x001fcc0000000000 */
[----:B------:R-:W0:Y:S02]  /*01e0*/  F2I.FTZ.U32.TRUNC.NTZ R5, R5 ;  /* 0x0000000500057305 */ /* 0x000e24000021f000 */
[----:B0-----:R-:W-:-:S04]  /*01f0*/  IMAD R11, R11, R5, RZ ;  /* 0x000000050b0b7224 */ /* 0x001fc800078e02ff */
[----:B------:R-:W-:-:S06]  /*0200*/  IMAD.HI.U32 R4, R5, R11, R4 ;  /* 0x0000000b05047227 */ /* 0x000fcc00078e0004 */
[----:B------:R-:W-:-:S04]  /*0210*/  IMAD.HI.U32 R7, R4, R9, RZ ;  /* 0x0000000904077227 */ /* 0x000fc800078e00ff */
[----:B------:R-:W-:-:S04]  /*0220*/  IMAD.MOV R4, RZ, RZ, -R7 ;  /* 0x000000ffff047224 */ /* 0x000fc800078e0a07 */
[----:B------:R-:W-:Y:S01]  /*0230*/  IMAD R9, R2, R4, R9 ;  /* 0x0000000402097224 */ /* 0x000fe200078e0209 */
[----:B------:R-:W-:-:S04]  /*0240*/  SEL R4, RZ, 0x1, !P0 ;  /* 0x00000001ff047807 */ /* 0x000fc80004000000 */
[----:B------:R-:W-:-:S13]  /*0250*/  ISETP.GE.U32.AND P1, PT, R9, R2, PT ;  /* 0x000000020900720c */ /* 0x000fda0003f26070 */
[----:B------:R-:W-:Y:S01]  /*0260*/  @P1 IMAD.IADD R9, R9, 0x1, -R2 ;  /* 0x0000000109091824 */ /* 0x000fe200078e0a02 */
[----:B------:R-:W-:-:S04]  /*0270*/  @P1 IADD3 R7, PT, PT, R7, 0x1, RZ ;  /* 0x0000000107071810 */ /* 0x000fc80007ffe0ff */
[----:B------:R-:W-:-:S13]  /*0280*/  ISETP.GE.U32.AND P2, PT, R9, R2, PT ;  /* 0x000000020900720c */ /* 0x000fda0003f46070 */
[----:B------:R-:W-:Y:S01]  /*0290*/  @P2 VIADD R7, R7, 0x1 ;  /* 0x0000000107072836 */ /* 0x000fe20000000000 */
[----:B------:R-:W-:-:S05]  /*02a0*/  @!P3 LOP3.LUT R7, RZ, R2, RZ, 0x33, !PT ;  /* 0x00000002ff07b212 */ /* 0x000fca00078e33ff */
[----:B------:R-:W-:Y:S02]  /*02b0*/  IMAD.IADD R4, R4, 0x1, R7 ;  /* 0x0000000104047824 */ /* 0x000fe400078e0207 */
[----:B------:R-:W-:-:S03]  /*02c0*/  IMAD.MOV.U32 R7, RZ, RZ, RZ ;  /* 0x000000ffff077224 */ /* 0x000fc600078e00ff */
[C---:B------:R-:W-:Y:S02]  /*02d0*/  ISETP.GE.U32.AND P0, PT, R4.reuse, 0x3, PT ;  /* 0x000000030400780c */ /* 0x040fe40003f06070 */
[----:B------:R-:W-:-:S04]  /*02e0*/  IADD3 R4, PT, PT, R4, 0x1, RZ ;  /* 0x0000000104047810 */ /* 0x000fc80007ffe0ff */
[----:B------:R-:W-:-:S07]  /*02f0*/  LOP3.LUT R6, R4, 0x3, RZ, 0xc0, !PT ;  /* 0x0000000304067812 */ /* 0x000fce00078ec0ff */
[----:B-12---:R-:W-:Y:S05]  /*0300*/  @!P0 BRA `(.L_x_3) ;  /* 0x0000000c00988947 */ /* 0x006fea0003800000 */
[----:B------:R-:W-:Y:S01]  /*0310*/  LOP3.LUT R5, R4, 0xfffffffc, RZ, 0xc0, !PT ;  /* 0xfffffffc04057812 */ /* 0x000fe200078ec0ff */
[----:B------:R-:W0:Y:S01]  /*0320*/  LDC.64 R8, c[0x0][0x380] ;  /* 0x0000e000ff087b82 */ /* 0x000e220000000a00 */
[----:B------:R-:W-:Y:S01]  /*0330*/  BSSY.RELIABLE B0, `(.L_x_4) ;  /* 0x00000c4000007945 */ /* 0x000fe20003800100 */
[----:B------:R-:W-:Y:S01]  /*0340*/  SHF.L.U32 R4, R2, 0x2, RZ ;  /* 0x0000000202047819 */ /* 0x000fe200000006ff */
[----:B------:R-:W-:Y:S02]  /*0350*/  IMAD.MOV.U32 R7, RZ, RZ, RZ ;  /* 0x000000ffff077224 */ /* 0x000fe400078e00ff */
[----:B------:R-:W-:-:S03]  /*0360*/  IMAD.MOV R5, RZ, RZ, -R5 ;  /* 0x000000ffff057224 */ /* 0x000fc600078e0a05 */
[----:B------:R-:W1:Y:S02]  /*0370*/  LDC.64 R10, c[0x0][0x388] ;  /* 0x0000e200ff0a7b82 */ /* 0x000e640000000a00 */
[----:B------:R-:W-:-:S13]  /*0380*/  ISETP.GE.AND P0, PT, R5, RZ, PT ;  /* 0x000000ff0500720c */ /* 0x000fda0003f06270 */
[----:B------:R-:W-:Y:S05]  /*0390*/  @P0 BRA `(.L_x_5) ;  /* 0x0000000800f40947 */ /* 0x000fea0003800000 */
[----:B------:R-:W-:Y:S01]  /*03a0*/  IMAD.MOV R12, RZ, RZ, -R5 ;  /* 0x000000ffff0c7224 */ /* 0x000fe200078e0a05 */
[----:B------:R-:W-:Y:S01]  /*03b0*/  BSSY.RECONVERGENT B3, `(.L_x_6) ;  /* 0x0000078000037945 */ /* 0x000fe20003800200 */
[----:B------:R-:W-:-:S03]  /*03c0*/  PLOP3.LUT P0, PT, PT, PT, PT, 0x80, 0x8 ;  /* 0x000000000008781c */ /* 0x000fc60003f0f070 */
[----:B------:R-:W-:-:S13]  /*03d0*/  ISETP.GT.AND P1, PT, R12, 0xc, PT ;  /* 0x0000000c0c00780c */ /* 0x000fda0003f24270 */
[----:B------:R-:W-:Y:S05]  /*03e0*/  @!P1 BRA `(.L_x_7) ;  /* 0x0000000400d09947 */ /* 0x000fea0003800000 */
[----:B------:R-:W-:-:S13]  /*03f0*/  PLOP3.LUT P0, PT, PT, PT, PT, 0x8, 0x80 ;  /* 0x000000000080781c */ /* 0x000fda0003f0e170 */
.L_x_8:
[----:B------:R-:W2:Y:S08]  /*0400*/  LDC.64 R12, c[0x0][0x380] ;  /* 0x0000e000ff0c7b82 */ /* 0x000eb00000000a00 */
[----:B------:R-:W3:Y:S01]  /*0410*/  LDC.64 R14, c[0x0][0x388] ;  /* 0x0000e200ff0e7b82 */ /* 0x000ee20000000a00 */
[----:B--2---:R-:W-:-:S05]  /*0420*/  IMAD.WIDE R28, R25, 0x4, R12 ;  /* 0x00000004191c7825 */ /* 0x004fca00078e020c */
[----:B------:R-:W2:Y:S01]  /*0430*/  LDG.E R21, desc[UR8][R28.64] ;  /* 0x000000081c157981 */ /* 0x000ea2000c1e1900 */
[----:B---3--:R-:W-:-:S05]  /*0440*/  IMAD.WIDE R26, R25, 0x4, R14 ;  /* 0x00000004191a7825 */ /* 0x008fca00078e020e */
[----:B------:R3:W2:Y:S01]  /*0450*/  LDG.E R24, desc[UR8][R26.64] ;  /* 0x000000081a187981 */ /* 0x0006a2000c1e1900 */
[C---:B------:R-:W-:Y:S02]  /*0460*/  IADD3 R18, P1, PT, R4.reuse, R28, RZ ;  /* 0x0000001c04127210 */ /* 0x040fe40007f3e0ff */
[----:B------:R-:W-:Y:S02]  /*0470*/  IADD3 R16, P2, PT, R4, R26, RZ ;  /* 0x0000001a04107210 */ /* 0x000fe40007f5e0ff */
[----:B------:R-:W-:-:S03]  /*0480*/  IADD3.X R19, PT, PT, RZ, R29, RZ, P1, !PT ;  /* 0x0000001dff137210 */ /* 0x000fc60000ffe4ff */
[----:B------:R-:W-:Y:S01]  /*0490*/  IMAD.X R17, RZ, RZ, R27, P2 ;  /* 0x000000ffff117224 */ /* 0x000fe200010e061b */
[C---:B------:R-:W-:Y:S01]  /*04a0*/  IADD3 R22, P1, PT, R4.reuse, R18, RZ ;  /* 0x0000001204167210 */ /* 0x040fe20007f3e0ff */
[----:B------:R-:W4:Y:S04]  /*04b0*/  LDG.E R29, desc[UR8][R18.64] ;  /* 0x00000008121d7981 */ /* 0x000f28000c1e1900 */
[----:B------:R5:W4:Y:S01]  /*04c0*/  LDG.E R18, desc[UR8][R16.64] ;  /* 0x0000000810127981 */ /* 0x000b22000c1e1900 */
[----:B------:R-:W-:Y:S01]  /*04d0*/  IMAD.X R23, RZ, RZ, R19, P1 ;  /* 0x000000ffff177224 */ /* 0x000fe200008e0613 */
[----:B---3--:R-:W-:-:S04]  /*04e0*/  IADD3 R26, P1, PT, R4, R22, RZ ;  /* 0x00000016041a7210 */ /* 0x008fc80007f3e0ff */
[----:B------:R-:W3:Y:S01]  /*04f0*/  LDG.E R28, desc[UR8][R22.64] ;  /* 0x00000008161c7981 */ /* 0x000ee2000c1e1900 */
[----:B------:R-:W-:Y:S01]  /*0500*/  IMAD.X R27, RZ, RZ, R23, P1 ;  /* 0x000000ffff1b7224 */ /* 0x000fe200008e0617 */
[----:B------:R-:W-:-:S04]  /*0510*/  IADD3 R25, PT, PT, R4, R25, RZ ;  /* 0x0000001904197210 */ /* 0x000fc80007ffe0ff */
[----:B------:R-:W3:Y:S01]  /*0520*/  LDG.E R26, desc[UR8][R26.64] ;  /* 0x000000081a1a7981 */ /* 0x000ee2000c1e1900 */
[----:B--2---:R-:W-:Y:S01]  /*0530*/  IMAD R24, R21, R24, R20 ;  /* 0x0000001815187224 */ /* 0x004fe200078e0214 */
[----:B------:R-:W-:-:S04]  /*0540*/  IADD3 R20, P2, PT, R4, R16, RZ ;  /* 0x0000001004147210 */ /* 0x000fc80007f5e0ff */
[----:B------:R-:W-:Y:S02]  /*0550*/  IADD3.X R21, PT, PT, RZ, R17, RZ, P2, !PT ;  /* 0x00000011ff157210 */ /* 0x000fe400017fe4ff */
[----:B-----5:R-:W-:-:S03]  /*0560*/  IADD3 R16, P2, PT, R4, R20, RZ ;  /* 0x0000001404107210 */ /* 0x020fc60007f5e0ff */
[----:B------:R2:W3:Y:S02]  /*0570*/  LDG.E R19, desc[UR8][R20.64] ;  /* 0x0000000814137981 */ /* 0x0004e4000c1e1900 */
[----:B------:R-:W-:-:S05]  /*0580*/  IMAD.X R17, RZ, RZ, R21, P2 ;  /* 0x000000ffff117224 */ /* 0x000fca00010e0615 */
[----:B------:R5:W3:Y:S01]  /*0590*/  LDG.E R23, desc[UR8][R16.64] ;  /* 0x0000000810177981 */ /* 0x000ae2000c1e1900 */
[----:B--2---:R-:W-:-:S04]  /*05a0*/  IMAD.WIDE R20, R25, 0x4, R12 ;  /* 0x0000000419147825 */ /* 0x004fc800078e020c */
[----:B-----5:R-:W-:-:S04]  /*05b0*/  IMAD.WIDE R16, R25, 0x4, R14 ;  /* 0x0000000419107825 */ /* 0x020fc800078e020e */
[----:B----4-:R-:W-:Y:S02]  /*05c0*/  IMAD R18, R29, R18, R24 ;  /* 0x000000121d127224 */ /* 0x010fe400078e0218 */
[----:B------:R2:W4:Y:S04]  /*05d0*/  LDG.E R24, desc[UR8][R20.64] ;  /* 0x0000000814187981 */ /* 0x000528000c1e1900 */
[----:B------:R5:W4:Y:S01]  /*05e0*/  LDG.E R29, desc[UR8][R16.64] ;  /* 0x00000008101d7981 */ /* 0x000b22000c1e1900 */
[----:B------:R-:W-:Y:S01]  /*05f0*/  IADD3 R22, P1, PT, R4, R20, RZ ;  /* 0x0000001404167210 */ /* 0x000fe20007f3e0ff */
[----:B---3--:R-:W-:-:S04]  /*0600*/  IMAD R18, R28, R19, R18 ;  /* 0x000000131c127224 */ /* 0x008fc800078e0212 */
[----:B------:R-:W-:Y:S01]  /*0610*/  IMAD R28, R26, R23, R18 ;  /* 0x000000171a1c7224 */ /* 0x000fe200078e0212 */
[C---:B------:R-:W-:Y:S01]  /*0620*/  IADD3 R18, P2, PT, R4.reuse, R16, RZ ;  /* 0x0000001004127210 */ /* 0x040fe20007f5e0ff */
[----:B------:R-:W-:Y:S01]  /*0630*/  IMAD.X R23, RZ, RZ, R21, P1 ;  /* 0x000000ffff177224 */ /* 0x000fe200008e0615 */
[----:B--2---:R-:W-:-:S03]  /*0640*/  IADD3 R20, P1, PT, R4, R22, RZ ;  /* 0x0000001604147210 */ /* 0x004fc60007f3e0ff */
[----:B------:R-:W-:Y:S01]  /*0650*/  IMAD.X R19, RZ, RZ, R17, P2 ;  /* 0x000000ffff137224 */ /* 0x000fe200010e0611 */
[----:B-----5:R-:W-:Y:S02]  /*0660*/  IADD3 R16, P2, PT, R4, R18, RZ ;  /* 0x0000001204107210 */ /* 0x020fe40007f5e0ff */
[----:B------:R-:W-:-:S03]  /*0670*/  IADD3.X R21, PT, PT, RZ, R23, RZ, P1, !PT ;  /* 0x00000017ff157210 */ /* 0x000fc60000ffe4ff */
[----:B------:R-:W-:-:S05]  /*0680*/  IMAD.X R17, RZ, RZ, R19, P2 ;  /* 0x000000ffff117224 */ /* 0x000fca00010e0613 */
[----:B------:R-:W2:Y:S01]  /*0690*/  LDG.E R27, desc[UR8][R16.64] ;  /* 0x00000008101b7981 */ /* 0x000ea2000c1e1900 */
[----:B----4-:R-:W-:-:S03]  /*06a0*/  IMAD R26, R24, R29, R28 ;  /* 0x0000001d181a7224 */ /* 0x010fc600078e021c */
[----:B------:R3:W4:Y:S04]  /*06b0*/  LDG.E R29, desc[UR8][R22.64] ;  /* 0x00000008161d7981 */ /* 0x000728000c1e1900 */
[----:B------:R5:W4:Y:S04]  /*06c0*/  LDG.E R28, desc[UR8][R18.64] ;  /* 0x00000008121c7981 */ /* 0x000b28000c1e1900 */
[----:B------:R0:W2:Y:S01]  /*06d0*/  LDG.E R24, desc[UR8][R20.64] ;  /* 0x0000000814187981 */ /* 0x0000a2000c1e1900 */
[C---:B---3--:R-:W-:Y:S02]  /*06e0*/  IADD3 R22, P2, PT, R4.reuse, R16, RZ ;  /* 0x0000001004167210 */ /* 0x048fe40007f5e0ff */
[----:B-----5:R-:W-:-:S02]  /*06f0*/  IADD3 R18, P1, PT, R4, R20, RZ ;  /* 0x0000001404127210 */ /* 0x020fc40007f3e0ff */
[----:B------:R-:W-:-:S03]  /*0700*/  IADD3.X R23, PT, PT, RZ, R17, RZ, P2, !PT ;  /* 0x00000011ff177210 */ /* 0x000fc600017fe4ff */
[----:B------:R-:W-:Y:S02]  /*0710*/  IMAD.X R19, RZ, RZ, R21, P1 ;  /* 0x000000ffff137224 */ /* 0x000fe400008e0615 */
[----:B------:R-:W-:Y:S01]  /*0720*/  IMAD.IADD R25, R4, 0x1, R25 ;  /* 0x0000000104197824 */ /* 0x000fe200078e0219 */
[----:B------:R2:W3:Y:S04]  /*0730*/  LDG.E R23, desc[UR8][R22.64] ;  /* 0x0000000816177981 */ /* 0x0004e8000c1e1900 */
[----:B------:R-:W3:Y:S01]  /*0740*/  LDG.E R18, desc[UR8][R18.64] ;  /* 0x0000000812127981 */ /* 0x000ee2000c1e1900 */
[----:B0-----:R-:W-:-:S05]  /*0750*/  IMAD.WIDE R20, R25, 0x4, R14 ;  /* 0x0000000419147825 */ /* 0x001fca00078e020e */
[----:B------:R0:W5:Y:S01]  /*0760*/  LDG.E R19, desc[UR8][R20.64] ;  /* 0x0000000814137981 */ /* 0x000162000c1e1900 */
[----:B----4-:R-:W-:Y:S02]  /*0770*/  IMAD R26, R29, R28, R26 ;  /* 0x0000001c1d1a7224 */ /* 0x010fe400078e021a */
[----:B------:R-:W-:-:S04]  /*0780*/  IMAD.WIDE R28, R25, 0x4, R12 ;  /* 0x00000004191c7825 */ /* 0x000fc800078e020c */
[----:B--2---:R-:W-:Y:S02]  /*0790*/  IMAD R22, R24, R27, R26 ;  /* 0x0000001b18167224 */ /* 0x004fe400078e021a */
[----:B------:R3:W5:Y:S01]  /*07a0*/  LDG.E R24, desc[UR8][R28.64] ;  /* 0x000000081c187981 */ /* 0x000762000c1e1900 */
[----:B------:R-:W-:-:S05]  /*07b0*/  IADD3 R16, P1, PT, R4, R28, RZ ;  /* 0x0000001c04107210 */ /* 0x000fca0007f3e0ff */
[----:B------:R-:W-:Y:S01]  /*07c0*/  IMAD.X R17, RZ, RZ, R29, P1 ;  /* 0x000000ffff117224 */ /* 0x000fe200008e061d */
[----:B------:R-:W-:-:S04]  /*07d0*/  IADD3 R26, P1, PT, R4, R20, RZ ;  /* 0x00000014041a7210 */ /* 0x000fc80007f3e0ff */
[----:B------:R-:W-:Y:S02]  /*07e0*/  IADD3.X R27, PT, PT, RZ, R21, RZ, P1, !PT ;  /* 0x00000015ff1b7210 */ /* 0x000fe40000ffe4ff */
[----:B0-----:R-:W-:Y:S01]  /*07f0*/  IADD3 R20, P2, PT, R4, R26, RZ ;  /* 0x0000001a04147210 */ /* 0x001fe20007f5e0ff */
[----:B---3--:R-:W-:Y:S01]  /*0800*/  IMAD R28, R18, R23, R22 ;  /* 0x00000017121c7224 */ /* 0x008fe200078e0216 */
[----:B------:R-:W-:Y:S01]  /*0810*/  IADD3 R22, P1, PT, R4, R16, RZ ;  /* 0x0000001004167210 */ /* 0x000fe20007f3e0ff */
[----:B------:R-:W2:Y:S02]  /*0820*/  LDG.E R18, desc[UR8][R16.64] ;  /* 0x0000000810127981 */ /* 0x000ea4000c1e1900 */
[----:B------:R-:W-:Y:S02]  /*0830*/  IMAD.X R21, RZ, RZ, R27, P2 ;  /* 0x000000ffff157224 */ /* 0x000fe400010e061b */
[----:B------:R-:W-:Y:S01]  /*0840*/  IMAD.X R23, RZ, RZ, R17, P1 ;  /* 0x000000ffff177224 */ /* 0x000fe200008e0611 */
[----:B------:R0:W2:Y:S01]  /*0850*/  LDG.E R29, desc[UR8][R26.64] ;  /* 0x000000081a1d7981 */ /* 0x0000a2000c1e1900 */
[----:B-----5:R-:W-:-:S03]  /*0860*/  IMAD R28, R24, R19, R28 ;  /* 0x00000013181c7224 */ /* 0x020fc600078e021c */
[----:B------:R-:W3:Y:S04]  /*0870*/  LDG.E R19, desc[UR8][R22.64] ;  /* 0x0000000816137981 */ /* 0x000ee8000c1e1900 */
[----:B------:R4:W3:Y:S01]  /*0880*/  LDG.E R24, desc[UR8][R20.64] ;  /* 0x0000000814187981 */ /* 0x0008e2000c1e1900 */
[----:B------:R-:W-:-:S05]  /*0890*/  IADD3 R25, PT, PT, R4, R25, RZ ;  /* 0x0000001904197210 */ /* 0x000fca0007ffe0ff */
[C---:B------:R-:W-:Y:S01]  /*08a0*/  IMAD.WIDE R12, R25.reuse, 0x4, R12 ;  /* 0x00000004190c7825 */ /* 0x040fe200078e020c */
[C---:B0-----:R-:W-:Y:S02]  /*08b0*/  IADD3 R26, P1, PT, R4.reuse, R22, RZ ;  /* 0x00000016041a7210 */ /* 0x041fe40007f3e0ff */
[----:B------:R-:W-:Y:S01]  /*08c0*/  IADD3 R16, P2, PT, R4, R12, RZ ;  /* 0x0000000c04107210 */ /* 0x000fe20007f5e0ff */
[----:B------:R-:W-:Y:S02]  /*08d0*/  IMAD.WIDE R14, R25, 0x4, R14 ;  /* 0x00000004190e7825 */ /* 0x000fe400078e020e */
[----:B------:R-:W5:Y:S02]  /*08e0*/  LDG.E R12, desc[UR8][R12.64] ;  /* 0x000000080c0c7981 */ /* 0x000f64000c1e1900 */
[----:B--2---:R-:W-:Y:S02]  /*08f0*/  IMAD R18, R18, R29, R28 ;  /* 0x0000001d12127224 */ /* 0x004fe400078e021c */
[----:B------:R-:W-:Y:S01]  /*0900*/  IMAD.X R17, RZ, RZ, R13, P2 ;  /* 0x000000ffff117224 */ /* 0x000fe200010e060d */
[C---:B----4-:R-:W-:Y:S01]  /*0910*/  IADD3 R20, P2, PT, R4.reuse, R20, RZ ;  /* 0x0000001404147210 */ /* 0x050fe20007f5e0ff */
[----:B------:R-:W-:Y:S01]  /*0920*/  IMAD.X R27, RZ, RZ, R23, P1 ;  /* 0x000000ffff1b7224 */ /* 0x000fe200008e0617 */
[----:B------:R-:W-:-:S02]  /*0930*/  IADD3 R22, P1, PT, R4, R16, RZ ;  /* 0x0000001004167210 */ /* 0x000fc40007f3e0ff */
[----:B------:R0:W2:Y:S01]  /*0940*/  LDG.E R28, desc[UR8][R16.64] ;  /* 0x00000008101c7981 */ /* 0x0000a2000c1e1900 */
[----:B------:R-:W-:Y:S02]  /*0950*/  IMAD.X R21, RZ, RZ, R21, P2 ;  /* 0x000000ffff157224 */ /* 0x000fe400010e0615 */
[----:B------:R-:W-:Y:S01]  /*0960*/  IMAD.X R23, RZ, RZ, R17, P1 ;  /* 0x000000ffff177224 */ /* 0x000fe200008e0611 */
[----:B------:R-:W4:Y:S04]  /*0970*/  LDG.E R27, desc[UR8][R26.64] ;  /* 0x000000081a1b7981 */ /* 0x000f28000c1e1900 */
[----:B------:R-:W4:Y:S04]  /*0980*/  LDG.E R20, desc[UR8][R20.64] ;  /* 0x0000000814147981 */ /* 0x000f28000c1e1900 */
[----:B------:R-:W2:Y:S01]  /*0990*/  LDG.E R26, desc[UR8][R22.64] ;  /* 0x00000008161a7981 */ /* 0x000ea2000c1e1900 */
[----:B---3--:R-:W-:Y:S01]  /*09a0*/  IMAD R24, R19, R24, R18 ;  /* 0x0000001813187224 */ /* 0x008fe200078e0212 */
[----:B------:R-:W-:-:S04]  /*09b0*/  IADD3 R18, P3, PT, R4, R14, RZ ;  /* 0x0000000e04127210 */ /* 0x000fc80007f7e0ff */
[----:B------:R-:W-:Y:S02]  /*09c0*/  IADD3.X R19, PT, PT, RZ, R15, RZ, P3, !PT ;  /* 0x0000000fff137210 */ /* 0x000fe40001ffe4ff */
[C---:B0-----:R-:W-:Y:S01]  /*09d0*/  IADD3 R16, P3, PT, R4.reuse, R18, RZ ;  /* 0x0000001204107210 */ /* 0x041fe20007f7e0ff */
[----:B------:R-:W5:Y:S03]  /*09e0*/  LDG.E R15, desc[UR8][R14.64] ;  /* 0x000000080e0f7981 */ /* 0x000f66000c1e1900 */
[----:B------:R-:W-:Y:S01]  /*09f0*/  IADD3.X R17, PT, PT, RZ, R19, RZ, P3, !PT ;  /* 0x00000013ff117210 */ /* 0x000fe20001ffe4ff */
[----:B------:R0:W2:Y:S04]  /*0a00*/  LDG.E R13, desc[UR8][R18.64] ;  /* 0x00000008120d7981 */ /* 0x0000a8000c1e1900 */
[----:B------:R3:W2:Y:S01]  /*0a10*/  LDG.E R29, desc[UR8][R16.64] ;  /* 0x00000008101d7981 */ /* 0x0006a2000c1e1900 */
[----:B0-----:R-:W-:-:S02]  /*0a20*/  IADD3 R18, P1, PT, R4, R22, RZ ;  /* 0x0000001604127210 */ /* 0x001fc40007f3e0ff */
[----:B---3--:R-:W-:-:S03]  /*0a30*/  IADD3 R16, P2, PT, R4, R16, RZ ;  /* 0x0000001004107210 */ /* 0x008fc60007f5e0ff */
[----:B------:R-:W-:Y:S02]  /*0a40*/  IMAD.X R19, RZ, RZ, R23, P1 ;  /* 0x000000ffff137224 */ /* 0x000fe400008e0617 */
[----:B------:R-:W-:-:S03]  /*0a50*/  IMAD.X R17, RZ, RZ, R17, P2 ;  /* 0x000000ffff117224 */ /* 0x000fc600010e0611 */
[----:B------:R-:W3:Y:S04]  /*0a60*/  LDG.E R14, desc[UR8][R18.64] ;  /* 0x00000008120e7981 */ /* 0x000ee8000c1e1900 */
[----:B------:R-:W3:Y:S01]  /*0a70*/  LDG.E R16, desc[UR8][R16.64] ;  /* 0x0000000810107981 */ /* 0x000ee2000c1e1900 */
[----:B------:R-:W-:Y:S01]  /*0a80*/  IADD3 R5, PT, PT, R5, 0x10, RZ ;  /* 0x0000001005057810 */ /* 0x000fe20007ffe0ff */
[----:B----4-:R-:W-:-:S03]  /*0a90*/  IMAD R24, R27, R20, R24 ;  /* 0x000000141b187224 */ /* 0x010fc600078e0218 */
[----:B------:R-:W-:Y:S02]  /*0aa0*/  ISETP.GE.AND P1, PT, R5, -0xc, PT ;  /* 0xfffffff40500780c */ /* 0x000fe40003f26270 */
[C---:B------:R-:W-:Y:S01]  /*0ab0*/  IADD3 R7, PT, PT, R4.reuse, R7, R4 ;  /* 0x0000000704077210 */ /* 0x040fe20007ffe004 */
[----:B------:R-:W-:-:S03]  /*0ac0*/  IMAD.IADD R25, R4, 0x1, R25 ;  /* 0x0000000104197824 */ /* 0x000fc600078e0219 */
[----:B------:R-:W-:Y:S01]  /*0ad0*/  IADD3 R7, PT, PT, R4, R7, R4 ;  /* 0x0000000704077210 */ /* 0x000fe20007ffe004 */
[----:B-----5:R-:W-:-:S04]  /*0ae0*/  IMAD R12, R12, R15, R24 ;  /* 0x0000000f0c0c7224 */ /* 0x020fc800078e0218 */
[----:B--2---:R-:W-:-:S04]  /*0af0*/  IMAD R12, R28, R13, R12 ;  /* 0x0000000d1c0c7224 */ /* 0x004fc800078e020c */
[----:B------:R-:W-:-:S04]  /*0b00*/  IMAD R29, R26, R29, R12 ;  /* 0x0000001d1a1d7224 */ /* 0x000fc800078e020c */
[----:B---3--:R-:W-:Y:S01]  /*0b10*/  IMAD R20, R14, R16, R29 ;  /* 0x000000100e147224 */ /* 0x008fe200078e021d */
[----:B------:R-:W-:Y:S06]  /*0b20*/  @!P1 BRA `(.L_x_8) ;  /* 0xfffffff800349947 */ /* 0x000fec000383ffff */
.L_x_7:
[----:B------:R-:W-:Y:S05]  /*0b30*/  BSYNC.RECONVERGENT B3 ;  /* 0x0000000000037941 */ /* 0x000fea0003800200 */
.L_x_6:
[----:B------:R-:W-:Y:S01]  /*0b40*/  IMAD.MOV R12, RZ, RZ, -R5 ;  /* 0x000000ffff0c7224 */ /* 0x000fe200078e0a05 */
[----:B------:R-:W-:Y:S04]  /*0b50*/  BSSY.RECONVERGENT B3, `(.L_x_9) ;  /* 0x000003e000037945 */ /* 0x000fe80003800200 */
[----:B------:R-:W-:-:S13]  /*0b60*/  ISETP.GT.AND P1, PT, R12, 0x4, PT ;  /* 0x000000040c00780c */ /* 0x000fda0003f24270 */
[----:B------:R-:W-:Y:S05]  /*0b70*/  @!P1 BRA `(.L_x_10) ;  /* 0x0000000000ec9947 */ /* 0x000fea0003800000 */
[----:B------:R-:W2:Y:S08]  /*0b80*/  LDC.64 R12, c[0x0][0x388] ;  /* 0x0000e200ff0c7b82 */ /* 0x000eb00000000a00 */
[----:B------:R-:W3:Y:S01]  /*0b90*/  LDC.64 R16, c[0x0][0x380] ;  /* 0x0000e000ff107b82 */ /* 0x000ee20000000a00 */
[----:B--2---:R-:W-:-:S04]  /*0ba0*/  IMAD.WIDE R26, R25, 0x4, R12 ;  /* 0x00000004191a7825 */ /* 0x004fc800078e020c */
[----:B---3--:R-:W-:Y:S01]  /*0bb0*/  IMAD.WIDE R22, R25, 0x4, R16 ;  /* 0x0000000419167825 */ /* 0x008fe200078e0210 */
[C---:B------:R-:W-:Y:S01]  /*0bc0*/  IADD3 R28, P1, PT, R4.reuse, R26, RZ ;  /* 0x0000001a041c7210 */ /* 0x040fe20007f3e0ff */
[----:B------:R-:W2:Y:S01]  /*0bd0*/  LDG.E R18, desc[UR8][R26.64] ;  /* 0x000000081a127981 */ /* 0x000ea2000c1e1900 */
[----:B------:R-:W-:-:S03]  /*0be0*/  IADD3 R14, P0, PT, R4, R22, RZ ;  /* 0x00000016040e7210 */ /* 0x000fc60007f1e0ff */
[----:B------:R-:W-:Y:S01]  /*0bf0*/  IMAD.X R29, RZ, RZ, R27, P1 ;  /* 0x000000ffff1d7224 */ /* 0x000fe200008e061b */
[----:B------:R3:W2:Y:S01]  /*0c00*/  LDG.E R21, desc[UR8][R22.64] ;  /* 0x0000000816157981 */ /* 0x0006a2000c1e1900 */
[----:B------:R-:W-:-:S03]  /*0c10*/  IADD3.X R15, PT, PT, RZ, R23, RZ, P0, !PT ;  /* 0x00000017ff0f7210 */ /* 0x000fc600007fe4ff */
[----:B------:R-:W4:Y:S04]  /*0c20*/  LDG.E R19, desc[UR8][R28.64] ;  /* 0x000000081c137981 */ /* 0x000f28000c1e1900 */
[----:B------:R5:W4:Y:S01]  /*0c30*/  LDG.E R26, desc[UR8][R14.64] ;  /* 0x000000080e1a7981 */ /* 0x000b22000c1e1900 */
[----:B---3--:R-:W-:-:S05]  /*0c40*/  IADD3 R22, P0, PT, R4, R14, RZ ;  /* 0x0000000e04167210 */ /* 0x008fca0007f1e0ff */
[----:B------:R-:W-:Y:S01]  /*0c50*/  IMAD.X R23, RZ, RZ, R15, P0 ;  /* 0x000000ffff177224 */ /* 0x000fe200000e060f */
[----:B-----5:R-:W-:-:S04]  /*0c60*/  IADD3 R14, P1, PT, R4, R28, RZ ;  /* 0x0000001c040e7210 */ /* 0x020fc80007f3e0ff */
[----:B------:R-:W3:Y:S01]  /*0c70*/  LDG.E R24, desc[UR8][R22.64] ;  /* 0x0000000816187981 */ /* 0x000ee2000c1e1900 */
[----:B------:R-:W-:-:S05]  /*0c80*/  IADD3.X R15, PT, PT, RZ, R29, RZ, P1, !PT ;  /* 0x0000001dff0f7210 */ /* 0x000fca0000ffe4ff */
[----:B------:R5:W3:Y:S01]  /*0c90*/  LDG.E R27, desc[UR8][R14.64] ;  /* 0x000000080e1b7981 */ /* 0x000ae2000c1e1900 */
[----:B------:R-:W-:-:S04]  /*0ca0*/  IMAD.IADD R25, R25, 0x1, R4 ;  /* 0x0000000119197824 */ /* 0x000fc800078e0204 */
[----:B------:R-:W-:-:S04]  /*0cb0*/  IMAD.WIDE R16, R25, 0x4, R16 ;  /* 0x0000000419107825 */ /* 0x000fc800078e0210 */
[----:B------:R-:W-:-:S04]  /*0cc0*/  IMAD.WIDE R12, R25, 0x4, R12 ;  /* 0x00000004190c7825 */ /* 0x000fc800078e020c */
[----:B--2---:R-:W-:Y:S01]  /*0cd0*/  IMAD R18, R21, R18, R20 ;  /* 0x0000001215127224 */ /* 0x004fe200078e0214 */
[----:B------:R-:W-:-:S03]  /*0ce0*/  IADD3 R20, P0, PT, R4, R22, RZ ;  /* 0x0000001604147210 */ /* 0x000fc60007f1e0ff */
[----:B----4-:R-:W-:Y:S01]  /*0cf0*/  IMAD R26, R26, R19, R18 ;  /* 0x000000131a1a7224 */ /* 0x010fe200078e0212 */
[C---:B------:R-:W-:Y:S02]  /*0d00*/  IADD3 R18, P1, PT, R4.reuse, R16, RZ ;  /* 0x0000001004127210 */ /* 0x040fe40007f3e0ff */
[----:B------:R-:W-:Y:S01]  /*0d10*/  IADD3.X R21, PT, PT, RZ, R23, RZ, P0, !PT ;  /* 0x00000017ff157210 */ /* 0x000fe200007fe4ff */
[----:B------:R-:W2:Y:S01]  /*0d20*/  LDG.E R16, desc[UR8][R16.64] ;  /* 0x0000000810107981 */ /* 0x000ea2000c1e1900 */
[C---:B-----5:R-:W-:Y:S01]  /*0d30*/  IADD3 R14, P0, PT, R4.reuse, R14, RZ ;  /* 0x0000000e040e7210 */ /* 0x060fe20007f1e0ff */
[----:B------:R-:W-:Y:S01]  /*0d40*/  IMAD.X R19, RZ, RZ, R17, P1 ;  /* 0x000000ffff137224 */ /* 0x000fe200008e0611 */
[----:B------:R-:W-:Y:S02]  /*0d50*/  IADD3 R22, P1, PT, R4, R12, RZ ;  /* 0x0000000c04167210 */ /* 0x000fe40007f3e0ff */
[----:B------:R-:W4:Y:S01]  /*0d60*/  LDG.E R21, desc[UR8][R20.64] ;  /* 0x0000000814157981 */ /* 0x000f22000c1e1900 */
[----:B------:R-:W-:-:S02]  /*0d70*/  IMAD.X R15, RZ, RZ, R15, P0 ;  /* 0x000000ffff0f7224 */ /* 0x000fc400000e060f */
[----:B------:R-:W-:Y:S01]  /*0d80*/  IMAD.X R23, RZ, RZ, R13, P1 ;  /* 0x000000ffff177224 */ /* 0x000fe200008e060d */
[----:B------:R5:W2:Y:S04]  /*0d90*/  LDG.E R28, desc[UR8][R18.64] ;  /* 0x00000008121c7981 */ /* 0x000aa8000c1e1900 */
[----:B------:R-:W2:Y:S01]  /*0da0*/  LDG.E R13, desc[UR8][R12.64] ;  /* 0x000000080c0d7981 */ /* 0x000ea2000c1e1900 */
[----:B---3--:R-:W-:Y:S01]  /*0db0*/  IMAD R24, R24, R27, R26 ;  /* 0x0000001b18187224 */ /* 0x008fe200078e021a */
[C---:B------:R-:W-:Y:S02]  /*0dc0*/  IADD3 R26, P2, PT, R4.reuse, R18, RZ ;  /* 0x00000012041a7210 */ /* 0x040fe40007f5e0ff */
[----:B------:R-:W3:Y:S01]  /*0dd0*/  LDG.E R17, desc[UR8][R22.64] ;  /* 0x0000000816117981 */ /* 0x000ee2000c1e1900 */
[----:B-----5:R-:W-:-:S02]  /*0de0*/  IADD3 R18, P1, PT, R4, R22, RZ ;  /* 0x0000001604127210 */ /* 0x020fc40007f3e0ff */
[----:B------:R-:W-:Y:S01]  /*0df0*/  IADD3.X R27, PT, PT, RZ, R19, RZ, P2, !PT ;  /* 0x00000013ff1b7210 */ /* 0x000fe200017fe4ff */
[----:B------:R5:W4:Y:S02]  /*0e00*/  LDG.E R12, desc[UR8][R14.64] ;  /* 0x000000080e0c7981 */ /* 0x000b24000c1e1900 */
[----:B------:R-:W-:Y:S02]  /*0e10*/  IMAD.X R19, RZ, RZ, R23, P1 ;  /* 0x000000ffff137224 */ /* 0x000fe400008e0617 */
[----:B------:R-:W3:Y:S04]  /*0e20*/  LDG.E R20, desc[UR8][R26.64] ;  /* 0x000000081a147981 */ /* 0x000ee8000c1e1900 */
[----:B------:R0:W3:Y:S01]  /*0e30*/  LDG.E R29, desc[UR8][R18.64] ;  /* 0x00000008121d7981 */ /* 0x0000e2000c1e1900 */
[----:B-----5:R-:W-:-:S05]  /*0e40*/  IADD3 R14, P0, PT, R4, R26, RZ ;  /* 0x0000001a040e7210 */ /* 0x020fca0007f1e0ff */
[----:B------:R-:W-:Y:S01]  /*0e50*/  IMAD.X R15, RZ, RZ, R27, P0 ;  /* 0x000000ffff0f7224 */ /* 0x000fe200000e061b */
[----:B0-----:R-:W-:-:S05]  /*0e60*/  IADD3 R18, P1, PT, R4, R18, RZ ;  /* 0x0000001204127210 */ /* 0x001fca0007f3e0ff */
[----:B------:R-:W5:Y:S01]  /*0e70*/  LDG.E R15, desc[UR8][R14.64] ;  /* 0x000000080e0f7981 */ /* 0x000f62000c1e1900 */
[----:B------:R-:W-:-:S05]  /*0e80*/  IADD3.X R19, PT, PT, RZ, R19, RZ, P1, !PT ;  /* 0x00000013ff137210 */ /* 0x000fca0000ffe4ff */
[----:B------:R-:W5:Y:S01]  /*0e90*/  LDG.E R18, desc[UR8][R18.64] ;  /* 0x0000000812127981 */ /* 0x000f62000c1e1900 */
[----:B------:R-:W-:Y:S01]  /*0ea0*/  PLOP3.LUT P0, PT, PT, PT, PT, 0x8, 0x80 ;  /* 0x000000000080781c */ /* 0x000fe20003f0e170 */
[----:B------:R-:W-:Y:S01]  /*0eb0*/  VIADD R5, R5, 0x8 ;  /* 0x0000000805057836 */ /* 0x000fe20000000000 */
[C---:B------:R-:W-:Y:S01]  /*0ec0*/  IADD3 R7, PT, PT, R4.reuse, R7, R4 ;  /* 0x0000000704077210 */ /* 0x040fe20007ffe004 */
[----:B------:R-:W-:Y:S02]  /*0ed0*/  IMAD.IADD R25, R4, 0x1, R25 ;  /* 0x0000000104197824 */ /* 0x000fe400078e0219 */
[----:B----4-:R-:W-:-:S04]  /*0ee0*/  IMAD R12, R21, R12, R24 ;  /* 0x0000000c150c7224 */ /* 0x010fc800078e0218 */
[----:B--2---:R-:W-:-:S04]  /*0ef0*/  IMAD R12, R16, R13, R12 ;  /* 0x0000000d100c7224 */ /* 0x004fc800078e020c */
[----:B---3--:R-:W-:-:S04]  /*0f00*/  IMAD R12, R28, R17, R12 ;  /* 0x000000111c0c7224 */ /* 0x008fc800078e020c */
[----:B------:R-:W-:-:S04]  /*0f10*/  IMAD R20, R20, R29, R12 ;  /* 0x0000001d14147224 */ /* 0x000fc800078e020c */
[----:B-----5:R-:W-:-:S07]  /*0f20*/  IMAD R20, R15, R18, R20 ;  /* 0x000000120f147224 */ /* 0x020fce00078e0214 */
.L_x_10:
[----:B------:R-:W-:Y:S05]  /*0f30*/  BSYNC.RECONVERGENT B3 ;  /* 0x0000000000037941 */ /* 0x000fea0003800200 */
.L_x_9:
[----:B------:R-:W-:-:S13]  /*0f40*/  ISETP.NE.OR P0, PT, R5, RZ, P0 ;  /* 0x000000ff0500720c */ /* 0x000fda0000705670 */
[----:B------:R-:W-:Y:S05]  /*0f50*/  @!P0 BREAK.RELIABLE B0 ;  /* 0x0000000000008942 */ /* 0x000fea0003800100 */
[----:B------:R-:W-:Y:S05]  /*0f60*/  @!P0 BRA `(.L_x_3) ;  /* 0x0000000000808947 */ /* 0x000fea0003800000 */
.L_x_5:
[----:B------:R-:W-:Y:S05]  /*0f70*/  BSYNC.RELIABLE B0 ;  /* 0x0000000000007941 */ /* 0x000fea0003800100 */
.L_x_4:
[----:B-1----:R-:W-:-:S04]  /*0f80*/  IMAD.WIDE R28, R25, 0x4, R10 ;  /* 0x00000004191c7825 */ /* 0x002fc800078e020a */
[----:B0-----:R-:W-:Y:S01]  /*0f90*/  IMAD.WIDE R14, R25, 0x4, R8 ;  /* 0x00000004190e7825 */ /* 0x001fe200078e0208 */
[C---:B------:R-:W-:Y:S01]  /*0fa0*/  IADD3 R22, P1, PT, R4.reuse, R28, RZ ;  /* 0x0000001c04167210 */ /* 0x040fe20007f3e0ff */
[----:B------:R-:W2:Y:S01]  /*0fb0*/  LDG.E R21, desc[UR8][R28.64] ;  /* 0x000000081c157981 */ /* 0x000ea2000c1e1900 */
[----:B------:R-:W-:-:S03]  /*0fc0*/  IADD3 R26, P0, PT, R4, R14, RZ ;  /* 0x0000000e041a7210 */ /* 0x000fc60007f1e0ff */
[----:B------:R-:W-:Y:S01]  /*0fd0*/  IMAD.X R23, RZ, RZ, R29, P1 ;  /* 0x000000ffff177224 */ /* 0x000fe200008e061d */
[C---:B------:R-:W-:Y:S01]  /*0fe0*/  IADD3 R12, P1, PT, R4.reuse, R22, RZ ;  /* 0x00000016040c7210 */ /* 0x040fe20007f3e0ff */
[----:B------:R0:W2:Y:S01]  /*0ff0*/  LDG.E R24, desc[UR8][R14.64] ;  /* 0x000000080e187981 */ /* 0x0000a2000c1e1900 */
[----:B------:R-:W-:Y:S02]  /*1000*/  IADD3.X R27, PT, PT, RZ, R15, RZ, P0, !PT ;  /* 0x0000000fff1b7210 */ /* 0x000fe400007fe4ff */
[C---:B------:R-:W-:Y:S01]  /*1010*/  IADD3 R18, P0, PT, R4.reuse, R26, RZ ;  /* 0x0000001a04127210 */ /* 0x040fe20007f1e0ff */
[----:B------:R-:W-:Y:S01]  /*1020*/  IMAD.X R13, RZ, RZ, R23, P1 ;  /* 0x000000ffff0d7224 */ /* 0x000fe200008e0617 */
[C---:B------:R-:W-:Y:S01]  /*1030*/  IADD3 R16, P1, PT, R4.reuse, R12, RZ ;  /* 0x0000000c04107210 */ /* 0x040fe20007f3e0ff */
[----:B------:R-:W3:Y:S01]  /*1040*/  LDG.E R26, desc[UR8][R26.64] ;  /* 0x000000081a1a7981 */ /* 0x000ee2000c1e1900 */
[----:B------:R-:W-:Y:S02]  /*1050*/  IADD3.X R19, PT, PT, RZ, R27, RZ, P0, !PT ;  /* 0x0000001bff137210 */ /* 0x000fe400007fe4ff */
[----:B0-----:R-:W-:Y:S01]  /*1060*/  IADD3 R14, P0, PT, R4, R18, RZ ;  /* 0x00000012040e7210 */ /* 0x001fe20007f1e0ff */
[----:B------:R-:W3:Y:S01]  /*1070*/  LDG.E R22, desc[UR8][R22.64] ;  /* 0x0000000816167981 */ /* 0x000ee2000c1e1900 */
[----:B------:R-:W-:-:S02]  /*1080*/  IMAD.X R17, RZ, RZ, R13, P1 ;  /* 0x000000ffff117224 */ /* 0x000fc400008e060d */
[----:B------:R-:W-:Y:S01]  /*1090*/  IADD3.X R15, PT, PT, RZ, R19, RZ, P0, !PT ;  /* 0x00000013ff0f7210 */ /* 0x000fe200007fe4ff */
[----:B------:R-:W4:Y:S04]  /*10a0*/  LDG.E R18, desc[UR8][R18.64] ;  /* 0x0000000812127981 */ /* 0x000f28000c1e1900 */
[----:B------:R-:W4:Y:S04]  /*10b0*/  LDG.E R12, desc[UR8][R12.64] ;  /* 0x000000080c0c7981 */ /* 0x000f28000c1e1900 */
[----:B------:R-:W5:Y:S04]  /*10c0*/  LDG.E R14, desc[UR8][R14.64] ;  /* 0x000000080e0e7981 */ /* 0x000f68000c1e1900 */
[----:B------:R-:W5:Y:S01]  /*10d0*/  LDG.E R16, desc[UR8][R16.64] ;  /* 0x0000000810107981 */ /* 0x000f62000c1e1900 */
[----:B------:R-:W-:-:S04]  /*10e0*/  IADD3 R5, PT, PT, R5, 0x4, RZ ;  /* 0x0000000405057810 */ /* 0x000fc80007ffe0ff */
[----:B------:R-:W-:Y:S01]  /*10f0*/  ISETP.NE.AND P0, PT, R5, RZ, PT ;  /* 0x000000ff0500720c */ /* 0x000fe20003f05270 */
[C---:B------:R-:W-:Y:S01]  /*1100*/  IMAD.IADD R7, R4.reuse, 0x1, R7 ;  /* 0x0000000104077824 */ /* 0x040fe200078e0207 */
[----:B------:R-:W-:Y:S01]  /*1110*/  IADD3 R25, PT, PT, R4, R25, RZ ;  /* 0x0000001904197210 */ /* 0x000fe20007ffe0ff */
[----:B--2---:R-:W-:-:S04]  /*1120*/  IMAD R21, R24, R21, R20 ;  /* 0x0000001518157224 */ /* 0x004fc800078e0214 */
[----:B---3--:R-:W-:-:S04]  /*1130*/  IMAD R21, R26, R22, R21 ;  /* 0x000000161a157224 */ /* 0x008fc800078e0215 */
[----:B----4-:R-:W-:-:S04]  /*1140*/  IMAD R21, R18, R12, R21 ;  /* 0x0000000c12157224 */ /* 0x010fc800078e0215 */
[----:B-----5:R-:W-:Y:S01]  /*1150*/  IMAD R20, R14, R16, R21 ;  /* 0x000000100e147224 */ /* 0x020fe200078e0215 */
[----:B------:R-:W-:Y:S06]  /*1160*/  @P0 BRA `(.L_x_4) ;  /* 0xfffffffc00840947 */ /* 0x000fec000383ffff */
.L_x_3:
[----:B------:R-:W-:Y:S05]  /*1170*/  BSYNC.RECONVERGENT B1 ;  /* 0x0000000000017941 */ /* 0x000fea0003800200 */
.L_x_2:
[----:B------:R-:W-:Y:S01]  /*1180*/  ISETP.NE.AND P0, PT, R6, RZ, PT ;  /* 0x000000ff0600720c */ /* 0x000fe20003f05270 */
[----:B------:R-:W-:-:S12]  /*1190*/  BSSY.RECONVERGENT B0, `(.L_x_11) ;  /* 0x000000f000007945 */ /* 0x000fd80003800200 */
[----:B------:R-:W-:Y:S05]  /*11a0*/  @!P0 BRA `(.L_x_12) ;  /* 0x0000000000348947 */ /* 0x000fea0003800000 */
[----:B-1----:R-:W1:Y:S01]  /*11b0*/  LDC.64 R10, c[0x0][0x380] ;  /* 0x0000e000ff0a7b82 */ /* 0x002e620000000a00 */
[----:B------:R-:W-:Y:S01]  /*11c0*/  IADD3 R13, PT, PT, R0, UR4, R7 ;  /* 0x00000004000d7c10 */ /* 0x000fe2000fffe007 */
[----:B------:R-:W-:-:S06]  /*11d0*/  IMAD.MOV R12, RZ, RZ, -R6 ;  /* 0x000000ffff0c7224 */ /* 0x000fcc00078e0a06 */
[----:B0-----:R-:W0:Y:S02]  /*11e0*/  LDC.64 R8, c[0x0][0x388] ;  /* 0x0000e200ff087b82 */ /* 0x001e240000000a00 */
.L_x_13:
[----:B0-----:R-:W-:-:S04]  /*11f0*/  IMAD.WIDE R4, R13, 0x4, R8 ;  /* 0x000000040d047825 */ /* 0x001fc800078e0208 */
[----:B-1----:R-:W-:Y:S02]  /*1200*/  IMAD.WIDE R6, R13, 0x4, R10 ;  /* 0x000000040d067825 */ /* 0x002fe400078e020a */
[----:B------:R-:W2:Y:S04]  /*1210*/  LDG.E R4, desc[UR8][R4.64] ;  /* 0x0000000804047981 */ /* 0x000ea8000c1e1900 */
[----:B------:R-:W2:Y:S01]  /*1220*/  LDG.E R7, desc[UR8][R6.64] ;  /* 0x0000000806077981 */ /* 0x000ea2000c1e1900 */
[----:B------:R-:W-:Y:S01]  /*1230*/  IADD3 R12, PT, PT, R12, 0x1, RZ ;  /* 0x000000010c0c7810 */ /* 0x000fe20007ffe0ff */
[----:B------:R-:W-:-:S03]  /*1240*/  IMAD.IADD R13, R2, 0x1, R13 ;  /* 0x00000001020d7824 */ /* 0x000fc600078e020d */
[----:B------:R-:W-:Y:S01]  /*1250*/  ISETP.NE.AND P0, PT, R12, RZ, PT ;  /* 0x000000ff0c00720c */ /* 0x000fe20003f05270 */
[----:B--2---:R-:W-:-:S12]  /*1260*/  IMAD R20, R7, R4, R20 ;  /* 0x0000000407147224 */ /* 0x004fd800078e0214 */
[----:B------:R-:W-:Y:S05]  /*1270*/  @P0 BRA `(.L_x_13) ;  /* 0xfffffffc00dc0947 */ /* 0x000fea000383ffff */
.L_x_12:
[----:B------:R-:W-:Y:S05]  /*1280*/  BSYNC.RECONVERGENT B0 ;  /* 0x0000000000007941 */ /* 0x000fea0003800200 */
.L_x_11:
[----:B------:R2:W-:Y:S02]  /*1290*/  STS [R3], R20 ;  /* 0x0000001403007388 */ /* 0x0005e40000000800 */
.L_x_1:
[----:B------:R-:W-:Y:S05]  /*12a0*/  BSYNC.RECONVERGENT B2 ;  /* 0x0000000000027941 */ /* 0x000fea0003800200 */
.L_x_0:
[----:B------:R-:W-:Y:S05]  /*12b0*/  WARPSYNC.ALL ;  /* 0x0000000000007948 */ /* 0x000fea0003800000 */
[----:B------:R-:W-:Y:S01]  /*12c0*/  BAR.SYNC.DEFER_BLOCKING 0x0 ;  /* 0x0000000000007b1d */ /* 0x000fe20000010000 */
[----:B------:R-:W-:Y:S02]  /*12d0*/  ISETP.GE.U32.AND P0, PT, R2, 0x2, PT ;  /* 0x000000020200780c */ /* 0x000fe40003f06070 */
[----:B------:R-:W-:-:S11]  /*12e0*/  ISETP.NE.AND P1, PT, R0, RZ, PT ;  /* 0x000000ff0000720c */ /* 0x000fd60003f25270 */
[----:B------:R-:W-:Y:S05]  /*12f0*/  @!P0 BRA `(.L_x_14) ;  /* 0x0000000000288947 */ /* 0x000fea0003800000 */
.L_x_15:
[----:B------:R-:W-:-:S04]  /*1300*/  SHF.R.U32.HI R7, RZ, 0x1, R2 ;  /* 0x00000001ff077819 */ /* 0x000fc80000011602 */
[----:B------:R-:W-:-:S13]  /*1310*/  ISETP.GE.U32.AND P0, PT, R0, R7, PT ;  /* 0x000000070000720c */ /* 0x000fda0003f06070 */
[----:B------:R-:W-:Y:S01]  /*1320*/  @!P0 LEA R4, R7, R3, 0x2 ;  /* 0x0000000307048211 */ /* 0x000fe200078e10ff */
[----:B------:R-:W-:Y:S05]  /*1330*/  @!P0 LDS R5, [R3] ;  /* 0x0000000003058984 */ /* 0x000fea0000000800 */
[----:B------:R-:W3:Y:S02]  /*1340*/  @!P0 LDS R4, [R4] ;  /* 0x0000000004048984 */ /* 0x000ee40000000800 */
[----:B---3--:R-:W-:-:S05]  /*1350*/  @!P0 IMAD.IADD R6, R4, 0x1, R5 ;  /* 0x0000000104068824 */ /* 0x008fca00078e0205 */
[----:B------:R3:W-:Y:S01]  /*1360*/  @!P0 STS [R3], R6 ;  /* 0x0000000603008388 */ /* 0x0007e20000000800 */
[----:B------:R-:W-:Y:S02]  /*1370*/  ISETP.GT.U32.AND P0, PT, R2, 0x3, PT ;  /* 0x000000030200780c */ /* 0x000fe40003f04070 */
[----:B------:R-:W-:-:S11]  /*1380*/  MOV R2, R7 ;  /* 0x0000000700027202 */ /* 0x000fd60000000f00 */
[----:B---3--:R-:W-:Y:S05]  /*1390*/  @P0 BRA `(.L_x_15) ;  /* 0xfffffffc00d80947 */ /* 0x008fea000383ffff */
.L_x_14:
[----:B------:R-:W-:Y:S06]  /*13a0*/  BAR.SYNC.DEFER_BLOCKING 0x0 ;  /* 0x0000000000007b1d */ /* 0x000fec0000010000 */
[----:B------:R-:W-:Y:S05]  /*13b0*/  @P1 EXIT ;  /* 0x000000000000194d */ /* 0x000fea0003800000 */
[----:B------:R-:W3:Y:S01]  /*13c0*/  S2UR UR5, SR_CgaCtaId ;  /* 0x00000000000579c3 */ /* 0x000ee20000008800 */
[----:B------:R-:W-:-:S07]  /*13d0*/  UMOV UR4, 0x400 ;  /* 0x0000040000047882 */ /* 0x000fce0000000000 */
[----:B--2---:R-:W2:Y:S01]  /*13e0*/  LDC.64 R2, c[0x0][0x390] ;  /* 0x0000e400ff027b82 */ /* 0x004ea20000000a00 */
[----:B---3--:R-:W-:-:S09]  /*13f0*/  ULEA UR4, UR5, UR4, 0x18 ;  /* 0x0000000405047291 */ /* 0x008fd2000f8ec0ff */
[----:B------:R-:W2:Y:S04]  /*1400*/  LDS R5, [UR4] ;  /* 0x00000004ff057984 */ /* 0x000ea80008000800 */
[----:B--2---:R-:W-:Y:S01]  /*1410*/  REDG.E.ADD.STRONG.GPU desc[UR8][R2.64], R5 ;  /* 0x000000050200798e */ /* 0x004fe2000c12e108 */
[----:B------:R-:W-:Y:S05]  /*1420*/  EXIT ;  /* 0x000000000000794d */ /* 0x000fea0003800000 */
.L_x_16:
[----:B------:R-:W-:-:S00]  /*1430*/  BRA `(.L_x_16) ;  /* 0xfffffffc00fc7947 */ /* 0x000fc0000383ffff */
[----:B------:R-:W-:-:S00]  /*1440*/  NOP ;  /* 0x0000000000007918 */ /* 0x000fc00000000000 */
        /* <DEDUP_REMOVED lines=11> */
.L_x_17:


//--------------------- .nv.shared._Z10dotProductPiS_S_i --------------------------
	.section	.nv.shared._Z10dotProductPiS_S_i,"aw",@nobits
	.sectionflags	@""
	.align	4
.nv.shared._Z10dotProductPiS_S_i:
	.zero		2048


//--------------------- .nv.shared.reserved.0     --------------------------
	.section	.nv.shared.reserved.0,"aw",@nobits
	.weak		__nv_reservedSMEM_offset_0_alias
	.size		__nv_reservedSMEM_offset_0_alias, 0, 64
	.other		__nv_reservedSMEM_offset_0_alias,@"STO_CUDA_RESERVED_SHARED STV_DEFAULT"
__nv_reservedSMEM_offset_0_alias:
	.zero		0
	.zero		64


//--------------------- .nv.constant0._Z10dotProductPiS_S_i --------------------------
	.section	.nv.constant0._Z10dotProductPiS_S_i,"a",@progbits
	.sectionflags	@""
	.align	4
.nv.constant0._Z10dotProductPiS_S_i:
	.zero		924


//--------------------- SYMBOLS --------------------------

	.type		.nv.reservedSmem.offset0,@object
	.size		.nv.reservedSmem.offset0,0x4
	.type		.nv.reservedSmem.cap,@object
	.size		.nv.reservedSmem.cap,0x4
